	.headerflags	@"EF_CUDA_TEXMODE_UNIFIED EF_CUDA_64BIT_ADDRESS EF_CUDA_ACCELERATORS EF_CUDA_SM90 EF_CUDA_VIRTUAL_SM(EF_CUDA_SM90)"
	.elftype	@"ET_EXEC"


//--------------------- .nv.info                  --------------------------
	.section	.nv.info,"",@"SHT_CUDA_INFO"
	.align	4


	//----- nvinfo : EIATTR_REGCOUNT
	.align		4
        /*0000*/ 	.byte	0x04, 0x2f
        /*0002*/ 	.short	(.L_1 - .L_0)
	.align		4
.L_0:
        /*0004*/ 	.word	index@(triton_poi_fused_add_mul_native_layer_norm_6)
        /*0008*/ 	.word	0x00000017


	//----- nvinfo : EIATTR_MIN_STACK_SIZE
	.align		4
.L_1:
        /*000c*/ 	.byte	0x04, 0x12
        /*000e*/ 	.short	(.L_3 - .L_2)
	.align		4
.L_2:
        /*0010*/ 	.word	index@(triton_poi_fused_add_mul_native_layer_norm_6)
        /*0014*/ 	.word	0x00000000


	//----- nvinfo : EIATTR_FRAME_SIZE
	.align		4
.L_3:
        /*0018*/ 	.byte	0x04, 0x11
        /*001a*/ 	.short	(.L_5 - .L_4)
	.align		4
.L_4:
        /*001c*/ 	.word	index@(triton_poi_fused_add_mul_native_layer_norm_6)
        /*0020*/ 	.word	0x00000000


	//----- nvinfo : EIATTR_MIN_STACK_SIZE
	.align		4
.L_5:
        /*0024*/ 	.byte	0x04, 0x12
        /*0026*/ 	.short	(.L_7 - .L_6)
	.align		4
.L_6:
        /*0028*/ 	.word	index@(triton_poi_fused_add_mul_native_layer_norm_6)
        /*002c*/ 	.word	0x00000000
.L_7:


//--------------------- .nv.info.triton_poi_fused_add_mul_native_layer_norm_6 --------------------------
	.section	.nv.info.triton_poi_fused_add_mul_native_layer_norm_6,"",@"SHT_CUDA_INFO"
	.sectionflags	@""
	.align	4


	//----- nvinfo : EIATTR_CUDA_API_VERSION
	.align		4
        /*0000*/ 	.byte	0x04, 0x37
        /*0002*/ 	.short	(.L_9 - .L_8)
.L_8:
        /*0004*/ 	.word	0x0000007c


	//----- nvinfo : EIATTR_KPARAM_INFO
	.align		4
.L_9:
        /*0008*/ 	.byte	0x04, 0x17
        /*000a*/ 	.short	(.L_11 - .L_10)
.L_10:
        /*000c*/ 	.word	0x00000000
        /*0010*/ 	.short	0x0005
        /*0012*/ 	.short	0x0028
        /*0014*/ 	.byte	0x00, 0xf0, 0x11, 0x00


	//----- nvinfo : EIATTR_KPARAM_INFO
	.align		4
.L_11:
        /*0018*/ 	.byte	0x04, 0x17
        /*001a*/ 	.short	(.L_13 - .L_12)
.L_12:
        /*001c*/ 	.word	0x00000000
        /*0020*/ 	.short	0x0004
        /*0022*/ 	.short	0x0020
        /*0024*/ 	.byte	0x00, 0xf4, 0x21, 0x00


	//----- nvinfo : EIATTR_KPARAM_INFO
	.align		4
.L_13:
        /*0028*/ 	.byte	0x04, 0x17
        /*002a*/ 	.short	(.L_15 - .L_14)
.L_14:
        /*002c*/ 	.word	0x00000000
        /*0030*/ 	.short	0x0003
        /*0032*/ 	.short	0x0018
        /*0034*/ 	.byte	0x00, 0xf4, 0x21, 0x00


	//----- nvinfo : EIATTR_KPARAM_INFO
	.align		4
.L_15:
        /*0038*/ 	.byte	0x04, 0x17
        /*003a*/ 	.short	(.L_17 - .L_16)
.L_16:
        /*003c*/ 	.word	0x00000000
        /*0040*/ 	.short	0x0002
        /*0042*/ 	.short	0x0010
        /*0044*/ 	.byte	0x00, 0xf4, 0x21, 0x00


	//----- nvinfo : EIATTR_KPARAM_INFO
	.align		4
.L_17:
        /*0048*/ 	.byte	0x04, 0x17
        /*004a*/ 	.short	(.L_19 - .L_18)
.L_18:
        /*004c*/ 	.word	0x00000000
        /*0050*/ 	.short	0x0001
        /*0052*/ 	.short	0x0008
        /*0054*/ 	.byte	0x00, 0xf4, 0x21, 0x00


	//----- nvinfo : EIATTR_KPARAM_INFO
	.align		4
.L_19:
        /*0058*/ 	.byte	0x04, 0x17
        /*005a*/ 	.short	(.L_21 - .L_20)
.L_20:
        /*005c*/ 	.word	0x00000000
        /*0060*/ 	.short	0x0000
        /*0062*/ 	.short	0x0000
        /*0064*/ 	.byte	0x00, 0xf4, 0x21, 0x00


	//----- nvinfo : EIATTR_SPARSE_MMA_MASK
	.align		4
.L_21:
        /*0068*/ 	.byte	0x03, 0x50
        /*006a*/ 	.short	0x0000


	//----- nvinfo : EIATTR_MAXREG_COUNT
	.align		4
        /*006c*/ 	.byte	0x03, 0x1b
        /*006e*/ 	.short	0x00ff


	//----- nvinfo : EIATTR_EXIT_INSTR_OFFSETS
	.align		4
        /*0070*/ 	.byte	0x04, 0x1c
        /*0072*/ 	.short	(.L_23 - .L_22)


	//   ....[0]....
.L_22:
        /*0074*/ 	.word	0x000003a0


	//   ....[1]....
        /*0078*/ 	.word	0x000003d0


	//----- nvinfo : EIATTR_REQNTID
	.align		4
.L_23:
        /*007c*/ 	.byte	0x04, 0x10
        /*007e*/ 	.short	(.L_25 - .L_24)
.L_24:
        /*0080*/ 	.word	0x00000020
        /*0084*/ 	.word	0x00000001
        /*0088*/ 	.word	0x00000001


	//----- nvinfo : EIATTR_CBANK_PARAM_SIZE
	.align		4
.L_25:
        /*008c*/ 	.byte	0x03, 0x19
        /*008e*/ 	.short	0x002c


	//----- nvinfo : EIATTR_PARAM_CBANK
	.align		4
        /*0090*/ 	.byte	0x04, 0x0a
        /*0092*/ 	.short	(.L_27 - .L_26)
	.align		4
.L_26:
        /*0094*/ 	.word	index@(.nv.constant0.triton_poi_fused_add_mul_native_layer_norm_6)
        /*0098*/ 	.short	0x0210
        /*009a*/ 	.short	0x002c


	//----- nvinfo : EIATTR_SW_WAR
	.align		4
.L_27:
        /*009c*/ 	.byte	0x04, 0x36
        /*009e*/ 	.short	(.L_29 - .L_28)
.L_28:
        /*00a0*/ 	.word	0x00000008
.L_29:


//--------------------- .nv.callgraph             --------------------------
	.section	.nv.callgraph,"",@"SHT_CUDA_CALLGRAPH"
	.align	4
	.sectionentsize	8
	.align		4
        /*0000*/ 	.word	0x00000000
	.align		4
        /*0004*/ 	.word	0xffffffff
	.align		4
        /*0008*/ 	.word	0x00000000
	.align		4
        /*000c*/ 	.word	0xfffffffe
	.align		4
        /*0010*/ 	.word	0x00000000
	.align		4
        /*0014*/ 	.word	0xfffffffd
	.align		4
        /*0018*/ 	.word	0x00000000
	.align		4
        /*001c*/ 	.word	0xfffffffc


//--------------------- .text.triton_poi_fused_add_mul_native_layer_norm_6 --------------------------
	.section	.text.triton_poi_fused_add_mul_native_layer_norm_6,"ax",@progbits
	.align	128
        .global         triton_poi_fused_add_mul_native_layer_norm_6
        .type           triton_poi_fused_add_mul_native_layer_norm_6,@function
        .size           triton_poi_fused_add_mul_native_layer_norm_6,(.L_x_1 - triton_poi_fused_add_mul_native_layer_norm_6)
        .other          triton_poi_fused_add_mul_native_layer_norm_6,@"STO_CUDA_ENTRY STV_DEFAULT"
triton_poi_fused_add_mul_native_layer_norm_6:
.text.triton_poi_fused_add_mul_native_layer_norm_6:
[----:B------:R-:W0:Y:S02]  /*0000*/  LDC R1, c[0x0][0x28] ;  /* 0x00000a00ff017b82 */ /* 0x000e240000000800 */
[----:B------:R-:W1:Y:S01]  /*0010*/  S2R R20, SR_TID.X ;  /* 0x0000000000147919 */ /* 0x000e620000002100 */
[----:B------:R-:W2:Y:S01]  /*0020*/  LDC.64 R2, c[0x0][0x210] ;  /* 0x00008400ff027b82 */ /* 0x000ea20000000a00 */
[----:B------:R-:W-:Y:S01]  /*0030*/  CS2R R12, SRZ ;  /* 0x00000000000c7805 */ /* 0x000fe2000001ff00 */
[----:B------:R-:W-:Y:S01]  /*0040*/  ULDC.64 UR4, c[0x0][0x208] ;  /* 0x0000820000047ab9 */ /* 0x000fe20000000a00 */
[----:B------:R-:W3:Y:S01]  /*0050*/  S2R R9, SR_CTAID.X ;  /* 0x0000000000097919 */ /* 0x000ee20000002500 */
[----:B------:R-:W-:-:S04]  /*0060*/  CS2R R14, SRZ ;  /* 0x00000000000e7805 */ /* 0x000fc8000001ff00 */
[----:B------:R-:W4:Y:S01]  /*0070*/  LDC.64 R4, c[0x0][0x218] ;  /* 0x00008600ff047b82 */ /* 0x000f220000000a00 */
[----:B------:R-:W-:Y:S02]  /*0080*/  CS2R R16, SRZ ;  /* 0x0000000000107805 */ /* 0x000fe4000001ff00 */
[----:B------:R-:W-:-:S05]  /*0090*/  CS2R R18, SRZ ;  /* 0x0000000000127805 */ /* 0x000fca000001ff00 */
[----:B------:R-:W5:Y:S01]  /*00a0*/  LDC.64 R6, c[0x0][0x220] ;  /* 0x00008800ff067b82 */ /* 0x000f620000000a00 */
[----:B-1----:R-:W-:-:S04]  /*00b0*/  LOP3.LUT R0, R20, 0xf, RZ, 0xc0, !PT ;  /* 0x0000000f14007812 */ /* 0x002fc800078ec0ff */
[----:B---3--:R-:W-:Y:S01]  /*00c0*/  LEA R9, R9, R0, 0x4 ;  /* 0x0000000009097211 */ /* 0x008fe200078e20ff */
[----:B------:R-:W-:-:S03]  /*00d0*/  HFMA2.MMA R0, -RZ, RZ, 0, 0 ;  /* 0x00000000ff007435 */ /* 0x000fc600000001ff */
[C---:B------:R-:W-:Y:S02]  /*00e0*/  ISETP.GE.AND P0, PT, R9.reuse, 0x10, PT ;  /* 0x000000100900780c */ /* 0x040fe40003f06270 */
[----:B------:R-:W-:-:S05]  /*00f0*/  SHF.L.U32 R11, R9, 0x2, RZ ;  /* 0x00000002090b7819 */ /* 0x000fca00000006ff */
[----:B--2---:R-:W-:-:S04]  /*0100*/  IMAD.WIDE R2, R11, 0x4, R2 ;  /* 0x000000040b027825 */ /* 0x004fc800078e0202 */
[C---:B----4-:R-:W-:Y:S01]  /*0110*/  IMAD.WIDE R4, R11.reuse, 0x4, R4 ;  /* 0x000000040b047825 */ /* 0x050fe200078e0204 */
[----:B------:R-:W-:Y:S01]  /*0120*/  MOV R8, RZ ;  /* 0x000000ff00087202 */ /* 0x000fe20000000f00 */
[----:B------:R-:W2:Y:S02]  /*0130*/  @!P0 LDG.E.EL R0, desc[UR4][R2.64] ;  /* 0x0000000402008981 */ /* 0x000ea4000c2e1900 */
[----:B-----5:R-:W-:Y:S01]  /*0140*/  IMAD.WIDE R6, R11, 0x4, R6 ;  /* 0x000000040b067825 */ /* 0x020fe200078e0206 */
[----:B------:R-:W-:Y:S01]  /*0150*/  CS2R R10, SRZ ;  /* 0x00000000000a7805 */ /* 0x000fe2000001ff00 */
[----:B------:R-:W3:Y:S04]  /*0160*/  @!P0 LDG.E.EL R13, desc[UR4][R4.64+0x4] ;  /* 0x00000404040d8981 */ /* 0x000ee8000c2e1900 */
[----:B------:R-:W4:Y:S04]  /*0170*/  @!P0 LDG.E.EL R12, desc[UR4][R6.64+0x4] ;  /* 0x00000404060c8981 */ /* 0x000f28000c2e1900 */
[----:B------:R-:W3:Y:S04]  /*0180*/  @!P0 LDG.E.EL R10, desc[UR4][R2.64+0x4] ;  /* 0x00000404020a8981 */ /* 0x000ee8000c2e1900 */
[----:B------:R-:W2:Y:S04]  /*0190*/  @!P0 LDG.E.EL R11, desc[UR4][R4.64] ;  /* 0x00000004040b8981 */ /* 0x000ea8000c2e1900 */
[----:B------:R-:W5:Y:S04]  /*01a0*/  @!P0 LDG.E.EL R14, desc[UR4][R2.64+0x8] ;  /* 0x00000804020e8981 */ /* 0x000f68000c2e1900 */
[----:B------:R-:W5:Y:S04]  /*01b0*/  @!P0 LDG.E.EL R15, desc[UR4][R4.64+0x8] ;  /* 0x00000804040f8981 */ /* 0x000f68000c2e1900 */
[----:B------:R-:W5:Y:S04]  /*01c0*/  @!P0 LDG.E.EL R8, desc[UR4][R6.64] ;  /* 0x0000000406088981 */ /* 0x000f68000c2e1900 */
[----:B------:R1:W5:Y:S04]  /*01d0*/  @!P0 LDG.E.EL R17, desc[UR4][R2.64+0xc] ;  /* 0x00000c0402118981 */ /* 0x000368000c2e1900 */
[----:B------:R1:W5:Y:S04]  /*01e0*/  @!P0 LDG.E.EL R18, desc[UR4][R4.64+0xc] ;  /* 0x00000c0404128981 */ /* 0x000368000c2e1900 */
[----:B------:R-:W5:Y:S01]  /*01f0*/  @!P0 LDG.E.EL R16, desc[UR4][R6.64+0x8] ;  /* 0x0000080406108981 */ /* 0x000f62000c2e1900 */
[----:B-1----:R-:W1:Y:S03]  /*0200*/  LDC.64 R2, c[0x0][0x228] ;  /* 0x00008a00ff027b82 */ /* 0x002e660000000a00 */
[----:B------:R-:W5:Y:S01]  /*0210*/  @!P0 LDG.E.EL R19, desc[UR4][R6.64+0xc] ;  /* 0x00000c0406138981 */ /* 0x000f62000c2e1900 */
[----:B------:R-:W-:-:S04]  /*0220*/  LOP3.LUT P0, RZ, R20, 0x10, RZ, 0xc0, !PT ;  /* 0x0000001014ff7812 */ /* 0x000fc8000780c0ff */
[----:B------:R-:W1:Y:S01]  /*0230*/  LDC.64 R4, c[0x0][0x230] ;  /* 0x00008c00ff047b82 */ /* 0x000e620000000a00 */
[C---:B------:R-:W-:Y:S01]  /*0240*/  ISETP.LT.AND P0, PT, R9.reuse, 0x10, !P0 ;  /* 0x000000100900780c */ /* 0x040fe20004701270 */
[----:B-1----:R-:W-:-:S04]  /*0250*/  IMAD.WIDE R2, R9, 0x4, R2 ;  /* 0x0000000409027825 */ /* 0x002fc800078e0202 */
[----:B------:R-:W-:-:S04]  /*0260*/  IMAD.WIDE R4, R9, 0x4, R4 ;  /* 0x0000000409047825 */ /* 0x000fc800078e0204 */
[----:B---3--:R-:W-:Y:S01]  /*0270*/  FADD R13, R13, R10 ;  /* 0x0000000a0d0d7221 */ /* 0x008fe20000000000 */
[----:B--2---:R-:W-:-:S03]  /*0280*/  FADD R11, R11, R0 ;  /* 0x000000000b0b7221 */ /* 0x004fc60000000000 */
[----:B----4-:R-:W-:Y:S01]  /*0290*/  FMUL R0, R13, R12 ;  /* 0x0000000c0d007220 */ /* 0x010fe20000400000 */
[----:B-----5:R-:W-:-:S03]  /*02a0*/  FADD R14, R15, R14 ;  /* 0x0000000e0f0e7221 */ /* 0x020fc60000000000 */
[----:B------:R-:W-:Y:S01]  /*02b0*/  FFMA R15, R11, R8, R0 ;  /* 0x000000080b0f7223 */ /* 0x000fe20000000000 */
[----:B------:R-:W-:-:S03]  /*02c0*/  FADD R18, R18, R17 ;  /* 0x0000001112127221 */ /* 0x000fc60000000000 */
[----:B------:R-:W-:-:S04]  /*02d0*/  FFMA R15, R14, R16, R15 ;  /* 0x000000100e0f7223 */ /* 0x000fc8000000000f */
[----:B------:R-:W-:-:S04]  /*02e0*/  FFMA R15, R18, R19, R15 ;  /* 0x00000013120f7223 */ /* 0x000fc8000000000f */
[----:B------:R-:W-:-:S05]  /*02f0*/  FMUL R15, R15, 0.25 ;  /* 0x3e8000000f0f7820 */ /* 0x000fca0000400000 */
[----:B------:R-:W-:-:S05]  /*0300*/  LOP3.LUT R7, R15, 0x80000000, RZ, 0x3c, !PT ;  /* 0x800000000f077812 */ /* 0x000fca00078e3cff */
[--C-:B------:R-:W-:Y:S01]  /*0310*/  FFMA R12, R13, R12, R7.reuse ;  /* 0x0000000c0d0c7223 */ /* 0x100fe20000000007 */
[----:B------:R-:W-:-:S03]  /*0320*/  FFMA R8, R11, R8, R7 ;  /* 0x000000080b087223 */ /* 0x000fc60000000007 */
[----:B------:R-:W-:Y:S01]  /*0330*/  FMUL R11, R12, R12 ;  /* 0x0000000c0c0b7220 */ /* 0x000fe20000400000 */
[----:B------:R-:W-:-:S03]  /*0340*/  FFMA R14, R14, R16, R7 ;  /* 0x000000100e0e7223 */ /* 0x000fc60000000007 */
[----:B------:R-:W-:Y:S01]  /*0350*/  FFMA R11, R8, R8, R11 ;  /* 0x00000008080b7223 */ /* 0x000fe2000000000b */
[----:B------:R-:W-:Y:S01]  /*0360*/  FFMA R18, R18, R19, R7 ;  /* 0x0000001312127223 */ /* 0x000fe20000000007 */
[----:B------:R1:W-:Y:S02]  /*0370*/  @P0 STG.E desc[UR4][R2.64], R15 ;  /* 0x0000000f02000986 */ /* 0x0003e4000c101904 */
[----:B------:R-:W-:-:S04]  /*0380*/  FFMA R11, R14, R14, R11 ;  /* 0x0000000e0e0b7223 */ /* 0x000fc8000000000b */
[----:B------:R-:W-:Y:S01]  /*0390*/  FFMA R11, R18, R18, R11 ;  /* 0x00000012120b7223 */ /* 0x000fe2000000000b */
[----:B------:R-:W-:Y:S06]  /*03a0*/  @!P0 EXIT ;  /* 0x000000000000894d */ /* 0x000fec0003800000 */
[----:B------:R-:W-:-:S05]  /*03b0*/  FMUL R11, R11, 0.25 ;  /* 0x3e8000000b0b7820 */ /* 0x000fca0000400000 */
[----:B------:R-:W-:Y:S01]  /*03c0*/  STG.E desc[UR4][R4.64], R11 ;  /* 0x0000000b04007986 */ /* 0x000fe2000c101904 */
[----:B------:R-:W-:Y:S05]  /*03d0*/  EXIT ;  /* 0x000000000000794d */ /* 0x000fea0003800000 */
.L_x_0:
[----:B------:R-:W-:-:S00]  /*03e0*/  BRA `(.L_x_0) ;  /* 0xfffffffc00fc7947 */ /* 0x000fc0000383ffff */
[----:B------:R-:W-:-:S00]  /*03f0*/  NOP ;  /* 0x0000000000007918 */ /* 0x000fc00000000000 */
        /* <DEDUP_REMOVED lines=8> */
.L_x_1:


//--------------------- .nv.constant0.triton_poi_fused_add_mul_native_layer_norm_6 --------------------------
	.section	.nv.constant0.triton_poi_fused_add_mul_native_layer_norm_6,"a",@progbits
	.sectionflags	@""
	.align	4
.nv.constant0.triton_poi_fused_add_mul_native_layer_norm_6:
	.zero		572
